	.headerflags	@"EF_CUDA_TEXMODE_UNIFIED EF_CUDA_64BIT_ADDRESS EF_CUDA_ACCELERATORS EF_CUDA_SM90 EF_CUDA_VIRTUAL_SM(EF_CUDA_SM90)"
	.elftype	@"ET_EXEC"


//--------------------- .nv.info                  --------------------------
	.section	.nv.info,"",@"SHT_CUDA_INFO"
	.align	4


	//----- nvinfo : EIATTR_REGCOUNT
	.align		4
        /*0000*/ 	.byte	0x04, 0x2f
        /*0002*/ 	.short	(.L_1 - .L_0)
	.align		4
.L_0:
        /*0004*/ 	.word	index@(triton_poi_fused_convolution_leaky_relu_45)
        /*0008*/ 	.word	0x00000012


	//----- nvinfo : EIATTR_MIN_STACK_SIZE
	.align		4
.L_1:
        /*000c*/ 	.byte	0x04, 0x12
        /*000e*/ 	.short	(.L_3 - .L_2)
	.align		4
.L_2:
        /*0010*/ 	.word	index@(triton_poi_fused_convolution_leaky_relu_45)
        /*0014*/ 	.word	0x00000000


	//----- nvinfo : EIATTR_FRAME_SIZE
	.align		4
.L_3:
        /*0018*/ 	.byte	0x04, 0x11
        /*001a*/ 	.short	(.L_5 - .L_4)
	.align		4
.L_4:
        /*001c*/ 	.word	index@(triton_poi_fused_convolution_leaky_relu_45)
        /*0020*/ 	.word	0x00000000


	//----- nvinfo : EIATTR_MIN_STACK_SIZE
	.align		4
.L_5:
        /*0024*/ 	.byte	0x04, 0x12
        /*0026*/ 	.short	(.L_7 - .L_6)
	.align		4
.L_6:
        /*0028*/ 	.word	index@(triton_poi_fused_convolution_leaky_relu_45)
        /*002c*/ 	.word	0x00000000
.L_7:


//--------------------- .nv.info.triton_poi_fused_convolution_leaky_relu_45 --------------------------
	.section	.nv.info.triton_poi_fused_convolution_leaky_relu_45,"",@"SHT_CUDA_INFO"
	.sectionflags	@""
	.align	4


	//----- nvinfo : EIATTR_CUDA_API_VERSION
	.align		4
        /*0000*/ 	.byte	0x04, 0x37
        /*0002*/ 	.short	(.L_9 - .L_8)
.L_8:
        /*0004*/ 	.word	0x0000007c


	//----- nvinfo : EIATTR_KPARAM_INFO
	.align		4
.L_9:
        /*0008*/ 	.byte	0x04, 0x17
        /*000a*/ 	.short	(.L_11 - .L_10)
.L_10:
        /*000c*/ 	.word	0x00000000
        /*0010*/ 	.short	0x0003
        /*0012*/ 	.short	0x0018
        /*0014*/ 	.byte	0x00, 0xf0, 0x11, 0x00


	//----- nvinfo : EIATTR_KPARAM_INFO
	.align		4
.L_11:
        /*0018*/ 	.byte	0x04, 0x17
        /*001a*/ 	.short	(.L_13 - .L_12)
.L_12:
        /*001c*/ 	.word	0x00000000
        /*0020*/ 	.short	0x0002
        /*0022*/ 	.short	0x0010
        /*0024*/ 	.byte	0x00, 0xf4, 0x21, 0x00


	//----- nvinfo : EIATTR_KPARAM_INFO
	.align		4
.L_13:
        /*0028*/ 	.byte	0x04, 0x17
        /*002a*/ 	.short	(.L_15 - .L_14)
.L_14:
        /*002c*/ 	.word	0x00000000
        /*0030*/ 	.short	0x0001
        /*0032*/ 	.short	0x0008
        /*0034*/ 	.byte	0x00, 0xf4, 0x21, 0x00


	//----- nvinfo : EIATTR_KPARAM_INFO
	.align		4
.L_15:
        /*0038*/ 	.byte	0x04, 0x17
        /*003a*/ 	.short	(.L_17 - .L_16)
.L_16:
        /*003c*/ 	.word	0x00000000
        /*0040*/ 	.short	0x0000
        /*0042*/ 	.short	0x0000
        /*0044*/ 	.byte	0x00, 0xf4, 0x21, 0x00


	//----- nvinfo : EIATTR_SPARSE_MMA_MASK
	.align		4
.L_17:
        /*0048*/ 	.byte	0x03, 0x50
        /*004a*/ 	.short	0x0000


	//----- nvinfo : EIATTR_MAXREG_COUNT
	.align		4
        /*004c*/ 	.byte	0x03, 0x1b
        /*004e*/ 	.short	0x00ff


	//----- nvinfo : EIATTR_EXIT_INSTR_OFFSETS
	.align		4
        /*0050*/ 	.byte	0x04, 0x1c
        /*0052*/ 	.short	(.L_19 - .L_18)


	//   ....[0]....
.L_18:
        /*0054*/ 	.word	0x00000330


	//   ....[1]....
        /*0058*/ 	.word	0x00000350


	//----- nvinfo : EIATTR_REQNTID
	.align		4
.L_19:
        /*005c*/ 	.byte	0x04, 0x10
        /*005e*/ 	.short	(.L_21 - .L_20)
.L_20:
        /*0060*/ 	.word	0x00000080
        /*0064*/ 	.word	0x00000001
        /*0068*/ 	.word	0x00000001


	//----- nvinfo : EIATTR_CBANK_PARAM_SIZE
	.align		4
.L_21:
        /*006c*/ 	.byte	0x03, 0x19
        /*006e*/ 	.short	0x001c


	//----- nvinfo : EIATTR_PARAM_CBANK
	.align		4
        /*0070*/ 	.byte	0x04, 0x0a
        /*0072*/ 	.short	(.L_23 - .L_22)
	.align		4
.L_22:
        /*0074*/ 	.word	index@(.nv.constant0.triton_poi_fused_convolution_leaky_relu_45)
        /*0078*/ 	.short	0x0210
        /*007a*/ 	.short	0x001c


	//----- nvinfo : EIATTR_SW_WAR
	.align		4
.L_23:
        /*007c*/ 	.byte	0x04, 0x36
        /*007e*/ 	.short	(.L_25 - .L_24)
.L_24:
        /*0080*/ 	.word	0x00000008
.L_25:


//--------------------- .nv.callgraph             --------------------------
	.section	.nv.callgraph,"",@"SHT_CUDA_CALLGRAPH"
	.align	4
	.sectionentsize	8
	.align		4
        /*0000*/ 	.word	0x00000000
	.align		4
        /*0004*/ 	.word	0xffffffff
	.align		4
        /*0008*/ 	.word	0x00000000
	.align		4
        /*000c*/ 	.word	0xfffffffe
	.align		4
        /*0010*/ 	.word	0x00000000
	.align		4
        /*0014*/ 	.word	0xfffffffd
	.align		4
        /*0018*/ 	.word	0x00000000
	.align		4
        /*001c*/ 	.word	0xfffffffc


//--------------------- .text.triton_poi_fused_convolution_leaky_relu_45 --------------------------
	.section	.text.triton_poi_fused_convolution_leaky_relu_45,"ax",@progbits
	.align	128
        .global         triton_poi_fused_convolution_leaky_relu_45
        .type           triton_poi_fused_convolution_leaky_relu_45,@function
        .size           triton_poi_fused_convolution_leaky_relu_45,(.L_x_1 - triton_poi_fused_convolution_leaky_relu_45)
        .other          triton_poi_fused_convolution_leaky_relu_45,@"STO_CUDA_ENTRY STV_DEFAULT"
triton_poi_fused_convolution_leaky_relu_45:
.text.triton_poi_fused_convolution_leaky_relu_45:
[----:B------:R-:W0:Y:S02]  /*0000*/  LDC R1, c[0x0][0x28] ;  /* 0x00000a00ff017b82 */ /* 0x000e240000000800 */
[----:B------:R-:W1:Y:S01]  /*0010*/  S2R R0, SR_TID.X ;  /* 0x0000000000007919 */ /* 0x000e620000002100 */
[----:B------:R-:W2:Y:S01]  /*0020*/  LDC.64 R2, c[0x0][0x220] ;  /* 0x00008800ff027b82 */ /* 0x000ea20000000a00 */
[----:B------:R-:W-:Y:S01]  /*0030*/  HFMA2.MMA R15, -RZ, RZ, 0, 0 ;  /* 0x00000000ff0f7435 */ /* 0x000fe200000001ff */
[----:B------:R-:W-:Y:S01]  /*0040*/  ULDC.64 UR4, c[0x0][0x208] ;  /* 0x0000820000047ab9 */ /* 0x000fe20000000a00 */
[----:B------:R-:W3:Y:S01]  /*0050*/  S2R R9, SR_CTAID.X ;  /* 0x0000000000097919 */ /* 0x000ee20000002500 */
[----:B-1----:R-:W-:-:S05]  /*0060*/  IMAD.SHL.U32 R0, R0, 0x2, RZ ;  /* 0x0000000200007824 */ /* 0x002fca00078e00ff */
[----:B------:R-:W-:-:S05]  /*0070*/  LOP3.LUT R0, R0, 0xfe, RZ, 0xc0, !PT ;  /* 0x000000fe00007812 */ /* 0x000fca00078ec0ff */
[----:B---3--:R-:W-:-:S04]  /*0080*/  IMAD R9, R9, 0x100, R0 ;  /* 0x0000010009097824 */ /* 0x008fc800078e0200 */
[C---:B------:R-:W-:Y:S01]  /*0090*/  IMAD.HI R4, R9.reuse, 0x78787879, RZ ;  /* 0x7878787909047827 */ /* 0x040fe200078e02ff */
[----:B------:R-:W-:Y:S02]  /*00a0*/  IADD3 R0, R9, 0x1, RZ ;  /* 0x0000000109007810 */ /* 0x000fe40007ffe0ff */
[----:B------:R-:W-:Y:S02]  /*00b0*/  ISETP.GE.AND P4, PT, R9, 0x2200, PT ;  /* 0x000022000900780c */ /* 0x000fe40003f86270 */
[----:B------:R-:W-:Y:S01]  /*00c0*/  SHF.R.U32.HI R5, RZ, 0x1f, R4 ;  /* 0x0000001fff057819 */ /* 0x000fe20000011604 */
[----:B------:R-:W-:-:S03]  /*00d0*/  IMAD.HI R6, R0, 0x78787879, RZ ;  /* 0x7878787900067827 */ /* 0x000fc600078e02ff */
[----:B------:R-:W-:Y:S02]  /*00e0*/  LEA.HI.SX32 R0, R4, R5, 0x1d ;  /* 0x0000000504007211 */ /* 0x000fe400078feaff */
[----:B------:R-:W-:Y:S02]  /*00f0*/  SHF.R.U32.HI R5, RZ, 0x1f, R6 ;  /* 0x0000001fff057819 */ /* 0x000fe40000011606 */
[----:B------:R-:W-:Y:S02]  /*0100*/  SHF.R.S32.HI R11, RZ, 0x1f, R0 ;  /* 0x0000001fff0b7819 */ /* 0x000fe40000011400 */
[----:B------:R-:W-:Y:S02]  /*0110*/  LEA.HI.SX32 R8, R6, R5, 0x1d ;  /* 0x0000000506087211 */ /* 0x000fe400078feaff */
[----:B------:R-:W1:Y:S01]  /*0120*/  LDC.64 R6, c[0x0][0x210] ;  /* 0x00008400ff067b82 */ /* 0x000e620000000a00 */
[----:B------:R-:W-:Y:S02]  /*0130*/  LEA.HI R11, R11, R0, RZ, 0x7 ;  /* 0x000000000b0b7211 */ /* 0x000fe400078f38ff */
[----:B------:R-:W-:-:S02]  /*0140*/  SHF.R.S32.HI R13, RZ, 0x1f, R8 ;  /* 0x0000001fff0d7819 */ /* 0x000fc40000011408 */
[----:B------:R-:W-:Y:S02]  /*0150*/  LOP3.LUT R11, R11, 0xffffff80, RZ, 0xc0, !PT ;  /* 0xffffff800b0b7812 */ /* 0x000fe400078ec0ff */
[----:B------:R-:W-:Y:S01]  /*0160*/  LEA.HI R13, R13, R8, RZ, 0x7 ;  /* 0x000000080d0d7211 */ /* 0x000fe200078f38ff */
[----:B------:R-:W3:Y:S02]  /*0170*/  LDC.64 R4, c[0x0][0x218] ;  /* 0x00008600ff047b82 */ /* 0x000ee40000000a00 */
[----:B------:R-:W-:Y:S01]  /*0180*/  IMAD.IADD R11, R0, 0x1, -R11 ;  /* 0x00000001000b7824 */ /* 0x000fe200078e0a0b */
[----:B------:R-:W-:-:S03]  /*0190*/  LOP3.LUT R13, R13, 0xffffff80, RZ, 0xc0, !PT ;  /* 0xffffff800d0d7812 */ /* 0x000fc600078ec0ff */
[----:B--2---:R-:W-:-:S04]  /*01a0*/  IMAD.WIDE R10, R11, 0x4, R2 ;  /* 0x000000040b0a7825 */ /* 0x004fc800078e0202 */
[----:B------:R-:W-:Y:S01]  /*01b0*/  IMAD.IADD R13, R8, 0x1, -R13 ;  /* 0x00000001080d7824 */ /* 0x000fe200078e0a0d */
[----:B------:R-:W-:Y:S01]  /*01c0*/  MOV R0, RZ ;  /* 0x000000ff00007202 */ /* 0x000fe20000000f00 */
[----:B------:R-:W2:Y:S02]  /*01d0*/  @!P4 LDG.E.EL R15, desc[UR4][R10.64] ;  /* 0x000000040a0fc981 */ /* 0x000ea4000c2e1900 */
[----:B------:R-:W-:Y:S01]  /*01e0*/  IMAD.WIDE R2, R13, 0x4, R2 ;  /* 0x000000040d027825 */ /* 0x000fe200078e0202 */
[----:B------:R-:W-:-:S03]  /*01f0*/  CS2R R12, SRZ ;  /* 0x00000000000c7805 */ /* 0x000fc6000001ff00 */
[C---:B-1----:R-:W-:Y:S01]  /*0200*/  IMAD.WIDE R6, R9.reuse, 0x4, R6 ;  /* 0x0000000409067825 */ /* 0x042fe200078e0206 */
[----:B------:R-:W4:Y:S04]  /*0210*/  @!P4 LDG.E.EL R0, desc[UR4][R2.64] ;  /* 0x000000040200c981 */ /* 0x000f28000c2e1900 */
[----:B------:R-:W2:Y:S01]  /*0220*/  @!P4 LDG.E.64 R12, desc[UR4][R6.64] ;  /* 0x00000004060cc981 */ /* 0x000ea2000c1e1b00 */
[----:B---3--:R-:W-:Y:S01]  /*0230*/  IMAD.WIDE R4, R9, 0x4, R4 ;  /* 0x0000000409047825 */ /* 0x008fe200078e0204 */
[----:B------:R-:W-:-:S06]  /*0240*/  CS2R R8, SRZ ;  /* 0x0000000000087805 */ /* 0x000fcc000001ff00 */
[----:B------:R-:W3:Y:S01]  /*0250*/  @!P4 LDG.E.64 R8, desc[UR4][R4.64] ;  /* 0x000000040408c981 */ /* 0x000ee2000c1e1b00 */
[C---:B--2---:R-:W-:Y:S02]  /*0260*/  FSETP.GT.AND P3, PT, R15.reuse, -R12, PT ;  /* 0x8000000c0f00720b */ /* 0x044fe40003f64000 */
[C---:B----4-:R-:W-:Y:S01]  /*0270*/  FSETP.GT.AND P2, PT, R0.reuse, -R13, PT ;  /* 0x8000000d0000720b */ /* 0x050fe20003f44000 */
[C---:B------:R-:W-:Y:S01]  /*0280*/  FADD R12, R15.reuse, R12 ;  /* 0x0000000c0f0c7221 */ /* 0x040fe20000000000 */
[C---:B------:R-:W-:Y:S01]  /*0290*/  FADD R13, R0.reuse, R13 ;  /* 0x0000000d000d7221 */ /* 0x040fe20000000000 */
[----:B---3--:R-:W-:Y:S02]  /*02a0*/  FSETP.GT.AND P1, PT, R15, -R8, PT ;  /* 0x800000080f00720b */ /* 0x008fe40003f24000 */
[----:B------:R-:W-:-:S06]  /*02b0*/  FSETP.GT.AND P0, PT, R0, -R9, PT ;  /* 0x800000090000720b */ /* 0x000fcc0003f04000 */
[----:B------:R-:W-:Y:S02]  /*02c0*/  @!P3 FMUL R12, R12, 0.10000000149011611938 ;  /* 0x3dcccccd0c0cb820 */ /* 0x000fe40000400000 */
[----:B------:R-:W-:Y:S01]  /*02d0*/  @!P2 FMUL R13, R13, 0.10000000149011611938 ;  /* 0x3dcccccd0d0da820 */ /* 0x000fe20000400000 */
[----:B------:R-:W-:Y:S01]  /*02e0*/  FADD R8, R8, R15 ;  /* 0x0000000f08087221 */ /* 0x000fe20000000000 */
[----:B------:R-:W-:-:S03]  /*02f0*/  FADD R9, R9, R0 ;  /* 0x0000000009097221 */ /* 0x000fc60000000000 */
[----:B------:R1:W-:Y:S01]  /*0300*/  @!P4 STG.E.64 desc[UR4][R6.64], R12 ;  /* 0x0000000c0600c986 */ /* 0x0003e2000c101b04 */
[----:B------:R-:W-:Y:S01]  /*0310*/  @!P1 FMUL R8, R8, 0.10000000149011611938 ;  /* 0x3dcccccd08089820 */ /* 0x000fe20000400000 */
[----:B------:R-:W-:Y:S01]  /*0320*/  @!P0 FMUL R9, R9, 0.10000000149011611938 ;  /* 0x3dcccccd09098820 */ /* 0x000fe20000400000 */
[----:B------:R-:W-:Y:S06]  /*0330*/  @P4 EXIT ;  /* 0x000000000000494d */ /* 0x000fec0003800000 */
[----:B------:R-:W-:Y:S01]  /*0340*/  STG.E.64 desc[UR4][R4.64], R8 ;  /* 0x0000000804007986 */ /* 0x000fe2000c101b04 */
[----:B------:R-:W-:Y:S05]  /*0350*/  EXIT ;  /* 0x000000000000794d */ /* 0x000fea0003800000 */
.L_x_0:
[----:B------:R-:W-:-:S00]  /*0360*/  BRA `(.L_x_0) ;  /* 0xfffffffc00fc7947 */ /* 0x000fc0000383ffff */
[----:B------:R-:W-:-:S00]  /*0370*/  NOP ;  /* 0x0000000000007918 */ /* 0x000fc00000000000 */
        /* <DEDUP_REMOVED lines=8> */
.L_x_1:


//--------------------- .nv.constant0.triton_poi_fused_convolution_leaky_relu_45 --------------------------
	.section	.nv.constant0.triton_poi_fused_convolution_leaky_relu_45,"a",@progbits
	.sectionflags	@""
	.align	4
.nv.constant0.triton_poi_fused_convolution_leaky_relu_45:
	.zero		556
